//
// Generated by NVIDIA NVVM Compiler
//
// Compiler Build ID: CL-36424714
// Cuda compilation tools, release 13.0, V13.0.88
// Based on NVVM 20.0.0
//

.version 9.0
.target sm_100
.address_size 64

	// .globl	_Z19ant_solution_kernelPi

.visible .entry _Z19ant_solution_kernelPi(
	.param .u64 .ptr .align 1 _Z19ant_solution_kernelPi_param_0
)
{


	ret;

}


// ===== COMPILED SASS (sm_100) =====

	.target	sm_100

	.elftype	@"ET_EXEC"


//--------------------- .note.nv.tkinfo           --------------------------
	.section	.note.nv.tkinfo,"",@"SHT_NOTE"
	.sectionflags	@"SHF_NOTE_NV_TKINFO"
	.tkinfo
        /*0018*/ 	.word	0x00000002
        /*0030*/ 	.string	""
        /*0030*/ 	.string	"ptxas"
        /*0030*/ 	.string	"Cuda compilation tools, release 13.0, V13.0.88"
        /*0030*/ 	.string	"Build cuda_13.0.r13.0/compiler.36424714_0"
        /*0030*/ 	.string	"-arch sm_100 -m 64 "



//--------------------- .note.nv.cuinfo           --------------------------
	.section	.note.nv.cuinfo,"",@"SHT_NOTE"
	.sectionflags	@"SHF_NOTE_NV_CUINFO"
        /*0018*/ 	.short	0x0002
        /*001a*/ 	.short	0x0064
        /*001c*/ 	.short	0x0082
	.zero		2


//--------------------- .nv.info                  --------------------------
	.section	.nv.info,"",@"SHT_CUDA_INFO"
	.align	4


	//----- nvinfo : EIATTR_REGCOUNT
	.align		4
        /*0000*/ 	.byte	0x04, 0x2f
        /*0002*/ 	.short	(.L_1 - .L_0)
	.align		4
.L_0:
        /*0004*/ 	.word	index@(_Z19ant_solution_kernelPi)
        /*0008*/ 	.word	0x00000004


	//----- nvinfo : EIATTR_FRAME_SIZE
	.align		4
.L_1:
        /*000c*/ 	.byte	0x04, 0x11
        /*000e*/ 	.short	(.L_3 - .L_2)
	.align		4
.L_2:
        /*0010*/ 	.word	index@(_Z19ant_solution_kernelPi)
        /*0014*/ 	.word	0x00000000


	//----- nvinfo : EIATTR_MIN_STACK_SIZE
	.align		4
.L_3:
        /*0018*/ 	.byte	0x04, 0x12
        /*001a*/ 	.short	(.L_5 - .L_4)
	.align		4
.L_4:
        /*001c*/ 	.word	index@(_Z19ant_solution_kernelPi)
        /*0020*/ 	.word	0x00000000
.L_5:


//--------------------- .nv.compat                --------------------------
	.section	.nv.compat,"",@"SHT_CUDA_COMPAT_INFO"
	.align	4
        /*0000*/ 	.byte	0x02, 0x09, 0x00, 0x00, 0x02, 0x02, 0x01, 0x00, 0x02, 0x05, 0x05, 0x00, 0x03, 0x07, 0x01, 0x01
        /*0010*/ 	.byte	0x02, 0x03, 0x00, 0x00, 0x02, 0x06, 0x01, 0x00, 0x04, 0x0b, 0x08, 0x00, 0x09, 0x00, 0x00, 0x00
        /*0020*/ 	.byte	0x00, 0x00, 0x00, 0x00


//--------------------- .nv.info._Z19ant_solution_kernelPi --------------------------
	.section	.nv.info._Z19ant_solution_kernelPi,"",@"SHT_CUDA_INFO"
	.sectionflags	@""
	.align	4


	//----- nvinfo : EIATTR_CUDA_API_VERSION
	.align		4
        /*0000*/ 	.byte	0x04, 0x37
        /*0002*/ 	.short	(.L_7 - .L_6)
.L_6:
        /*0004*/ 	.word	0x00000082


	//----- nvinfo : EIATTR_KPARAM_INFO
	.align		4
.L_7:
        /*0008*/ 	.byte	0x04, 0x17
        /*000a*/ 	.short	(.L_9 - .L_8)
.L_8:
        /*000c*/ 	.word	0x00000000
        /*0010*/ 	.short	0x0000
        /*0012*/ 	.short	0x0000
        /*0014*/ 	.byte	0x00, 0xf5, 0x21, 0x00


	//----- nvinfo : EIATTR_SPARSE_MMA_MASK
	.align		4
.L_9:
        /*0018*/ 	.byte	0x03, 0x50
        /*001a*/ 	.short	0x0000


	//----- nvinfo : EIATTR_MAXREG_COUNT
	.align		4
        /*001c*/ 	.byte	0x03, 0x1b
        /*001e*/ 	.short	0x00ff


	//----- nvinfo : EIATTR_MERCURY_ISA_VERSION
	.align		4
        /*0020*/ 	.byte	0x03, 0x5f
        /*0022*/ 	.short	0x0101


	//----- nvinfo : EIATTR_VRC_CTA_INIT_COUNT
	.align		4
        /*0024*/ 	.byte	0x02, 0x4a
	.zero		1
	.zero		1


	//----- nvinfo : EIATTR_EXIT_INSTR_OFFSETS
	.align		4
        /*0028*/ 	.byte	0x04, 0x1c
        /*002a*/ 	.short	(.L_11 - .L_10)


	//   ....[0]....
.L_10:
        /*002c*/ 	.word	0x00000010


	//----- nvinfo : EIATTR_CBANK_PARAM_SIZE
	.align		4
.L_11:
        /*0030*/ 	.byte	0x03, 0x19
        /*0032*/ 	.short	0x0008


	//----- nvinfo : EIATTR_PARAM_CBANK
	.align		4
        /*0034*/ 	.byte	0x04, 0x0a
        /*0036*/ 	.short	(.L_13 - .L_12)
	.align		4
.L_12:
        /*0038*/ 	.word	index@(.nv.constant0._Z19ant_solution_kernelPi)
        /*003c*/ 	.short	0x0380
        /*003e*/ 	.short	0x0008


	//----- nvinfo : EIATTR_SW_WAR
	.align		4
.L_13:
        /*0040*/ 	.byte	0x04, 0x36
        /*0042*/ 	.short	(.L_15 - .L_14)
.L_14:
        /*0044*/ 	.word	0x00000008
.L_15:


//--------------------- .nv.callgraph             --------------------------
	.section	.nv.callgraph,"",@"SHT_CUDA_CALLGRAPH"
	.align	4
	.sectionentsize	8
	.align		4
        /*0000*/ 	.word	0x00000000
	.align		4
        /*0004*/ 	.word	0xffffffff
	.align		4
        /*0008*/ 	.word	0x00000000
	.align		4
        /*000c*/ 	.word	0xfffffffe
	.align		4
        /*0010*/ 	.word	0x00000000
	.align		4
        /*0014*/ 	.word	0xfffffffd
	.align		4
        /*0018*/ 	.word	0x00000000
	.align		4
        /*001c*/ 	.word	0xfffffffc


//--------------------- .text._Z19ant_solution_kernelPi --------------------------
	.section	.text._Z19ant_solution_kernelPi,"ax",@progbits
	.align	128
        .global         _Z19ant_solution_kernelPi
        .type           _Z19ant_solution_kernelPi,@function
        .size           _Z19ant_solution_kernelPi,(.L_x_1 - _Z19ant_solution_kernelPi)
        .other          _Z19ant_solution_kernelPi,@"STO_CUDA_ENTRY STV_DEFAULT"
_Z19ant_solution_kernelPi:
.text._Z19ant_solution_kernelPi:
[----:B------:R-:W-:Y:S01]  /*0000*/  LDC R1, c[0x0][0x37c] ;  /* 0x0000df00ff017b82 */ /* 0x000fe20000000800 */
[----:B------:R-:W-:Y:S05]  /*0010*/  EXIT ;  /* 0x000000000000794d */ /* 0x000fea0003800000 */
.L_x_0:
[----:B------:R-:W-:-:S00]  /*0020*/  BRA `(.L_x_0) ;  /* 0xfffffffc00fc7947 */ /* 0x000fc0000383ffff */
[----:B------:R-:W-:-:S00]  /*0030*/  NOP ;  /* 0x0000000000007918 */ /* 0x000fc00000000000 */
        /* <DEDUP_REMOVED lines=12> */
.L_x_1:


//--------------------- .nv.shared.reserved.0     --------------------------
	.section	.nv.shared.reserved.0,"aw",@nobits
	.weak		__nv_reservedSMEM_offset_0_alias
	.size		__nv_reservedSMEM_offset_0_alias, 0, 64
	.other		__nv_reservedSMEM_offset_0_alias,@"STO_CUDA_RESERVED_SHARED STV_DEFAULT"
__nv_reservedSMEM_offset_0_alias:
	.zero		0
	.zero		64


//--------------------- .nv.constant0._Z19ant_solution_kernelPi --------------------------
	.section	.nv.constant0._Z19ant_solution_kernelPi,"a",@progbits
	.sectionflags	@""
	.align	4
.nv.constant0._Z19ant_solution_kernelPi:
	.zero		904


//--------------------- SYMBOLS --------------------------

	.type		.nv.reservedSmem.offset0,@object
	.size		.nv.reservedSmem.offset0,0x4
